//
// Generated by NVIDIA NVVM Compiler
//
// Compiler Build ID: CL-36424714
// Cuda compilation tools, release 13.0, V13.0.88
// Based on NVVM 20.0.0
//

.version 9.0
.target sm_100
.address_size 64

	// .globl	_Z10testKernelv
.extern .func  (.param .b32 func_retval0) vprintf
(
	.param .b64 vprintf_param_0,
	.param .b64 vprintf_param_1
)
;
.global .align 1 .b8 $str[16] = {78, 97, 98, 101, 114, 32, 77, 105, 108, 108, 101, 116, 33, 33, 10};

.visible .entry _Z10testKernelv()
{
	.reg .b32 	%r<3>;
	.reg .b64 	%rd<3>;

	mov.u64 	%rd1, $str;
	cvta.global.u64 	%rd2, %rd1;
	{ // callseq 0, 0
	.param .b64 param0;
	st.param.b64 	[param0], %rd2;
	.param .b64 param1;
	st.param.b64 	[param1], 0;
	.param .b32 retval0;
	call.uni (retval0), 
	vprintf, 
	(
	param0, 
	param1
	);
	ld.param.b32 	%r1, [retval0];
	} // callseq 0
	ret;

}


// ===== COMPILED SASS (sm_100) =====

	.target	sm_100

	.elftype	@"ET_EXEC"


//--------------------- .note.nv.tkinfo           --------------------------
	.section	.note.nv.tkinfo,"",@"SHT_NOTE"
	.sectionflags	@"SHF_NOTE_NV_TKINFO"
	.tkinfo
        /*0018*/ 	.word	0x00000002
        /*0030*/ 	.string	""
        /*0030*/ 	.string	"ptxas"
        /*0030*/ 	.string	"Cuda compilation tools, release 13.0, V13.0.88"
        /*0030*/ 	.string	"Build cuda_13.0.r13.0/compiler.36424714_0"
        /*0030*/ 	.string	"-arch sm_100 -m 64 "



//--------------------- .note.nv.cuinfo           --------------------------
	.section	.note.nv.cuinfo,"",@"SHT_NOTE"
	.sectionflags	@"SHF_NOTE_NV_CUINFO"
        /*0018*/ 	.short	0x0002
        /*001a*/ 	.short	0x0064
        /*001c*/ 	.short	0x0082
	.zero		2


//--------------------- .nv.info                  --------------------------
	.section	.nv.info,"",@"SHT_CUDA_INFO"
	.align	4


	//----- nvinfo : EIATTR_REGCOUNT
	.align		4
        /*0000*/ 	.byte	0x04, 0x2f
        /*0002*/ 	.short	(.L_2 - .L_1)
	.align		4
.L_1:
        /*0004*/ 	.word	index@(_Z10testKernelv)
        /*0008*/ 	.word	0x00000018


	//----- nvinfo : EIATTR_FRAME_SIZE
	.align		4
.L_2:
        /*000c*/ 	.byte	0x04, 0x11
        /*000e*/ 	.short	(.L_4 - .L_3)
	.align		4
.L_3:
        /*0010*/ 	.word	index@(_Z10testKernelv)
        /*0014*/ 	.word	0x00000000


	//----- nvinfo : EIATTR_MIN_STACK_SIZE
	.align		4
.L_4:
        /*0018*/ 	.byte	0x04, 0x12
        /*001a*/ 	.short	(.L_6 - .L_5)
	.align		4
.L_5:
        /*001c*/ 	.word	index@(_Z10testKernelv)
        /*0020*/ 	.word	0x00000000
.L_6:


//--------------------- .nv.compat                --------------------------
	.section	.nv.compat,"",@"SHT_CUDA_COMPAT_INFO"
	.align	4
        /*0000*/ 	.byte	0x02, 0x09, 0x00, 0x00, 0x02, 0x02, 0x01, 0x00, 0x02, 0x05, 0x05, 0x00, 0x03, 0x07, 0x01, 0x01
        /*0010*/ 	.byte	0x02, 0x03, 0x00, 0x00, 0x02, 0x06, 0x01, 0x00, 0x04, 0x0b, 0x08, 0x00, 0x09, 0x00, 0x00, 0x00
        /*0020*/ 	.byte	0x00, 0x00, 0x00, 0x00


//--------------------- .nv.info._Z10testKernelv  --------------------------
	.section	.nv.info._Z10testKernelv,"",@"SHT_CUDA_INFO"
	.sectionflags	@""
	.align	4


	//----- nvinfo : EIATTR_CUDA_API_VERSION
	.align		4
        /*0000*/ 	.byte	0x04, 0x37
        /*0002*/ 	.short	(.L_8 - .L_7)
.L_7:
        /*0004*/ 	.word	0x00000082


	//----- nvinfo : EIATTR_SPARSE_MMA_MASK
	.align		4
.L_8:
        /*0008*/ 	.byte	0x03, 0x50
        /*000a*/ 	.short	0x0000


	//----- nvinfo : EIATTR_MAXREG_COUNT
	.align		4
        /*000c*/ 	.byte	0x03, 0x1b
        /*000e*/ 	.short	0x00ff


	//----- nvinfo : EIATTR_EXTERNS
	.align		4
        /*0010*/ 	.byte	0x04, 0x0f
        /*0012*/ 	.short	(.L_10 - .L_9)


	//   ....[0]....
	.align		4
.L_9:
        /*0014*/ 	.word	index@(vprintf)


	//----- nvinfo : EIATTR_MERCURY_ISA_VERSION
	.align		4
.L_10:
        /*0018*/ 	.byte	0x03, 0x5f
        /*001a*/ 	.short	0x0101


	//----- nvinfo : EIATTR_VRC_CTA_INIT_COUNT
	.align		4
        /*001c*/ 	.byte	0x02, 0x4a
	.zero		1
	.zero		1


	//----- nvinfo : EIATTR_SYSCALL_OFFSETS
	.align		4
        /*0020*/ 	.byte	0x04, 0x46
        /*0022*/ 	.short	(.L_12 - .L_11)


	//   ....[0]....
.L_11:
        /*0024*/ 	.word	0x00000080


	//----- nvinfo : EIATTR_EXIT_INSTR_OFFSETS
	.align		4
.L_12:
        /*0028*/ 	.byte	0x04, 0x1c
        /*002a*/ 	.short	(.L_14 - .L_13)


	//   ....[0]....
.L_13:
        /*002c*/ 	.word	0x00000090


	//----- nvinfo : EIATTR_SW_WAR
	.align		4
.L_14:
        /*0030*/ 	.byte	0x04, 0x36
        /*0032*/ 	.short	(.L_16 - .L_15)
.L_15:
        /*0034*/ 	.word	0x00000008
.L_16:


//--------------------- .nv.callgraph             --------------------------
	.section	.nv.callgraph,"",@"SHT_CUDA_CALLGRAPH"
	.align	4
	.sectionentsize	8
	.align		4
        /*0000*/ 	.word	0x00000000
	.align		4
        /*0004*/ 	.word	0xffffffff
	.align		4
        /*0008*/ 	.word	index@(_Z10testKernelv)
	.align		4
        /*000c*/ 	.word	index@(vprintf)
	.align		4
        /*0010*/ 	.word	0x00000000
	.align		4
        /*0014*/ 	.word	0xfffffffe
	.align		4
        /*0018*/ 	.word	0x00000000
	.align		4
        /*001c*/ 	.word	0xfffffffd
	.align		4
        /*0020*/ 	.word	0x00000000
	.align		4
        /*0024*/ 	.word	0xfffffffc


//--------------------- .nv.constant4             --------------------------
	.section	.nv.constant4,"a",@progbits
	.align	8
	.align		8
.nv.constant4:
        /*0000*/ 	.dword	vprintf
	.align		8
        /*0008*/ 	.dword	$str


//--------------------- .text._Z10testKernelv     --------------------------
	.section	.text._Z10testKernelv,"ax",@progbits
	.align	128
        .global         _Z10testKernelv
        .type           _Z10testKernelv,@function
        .size           _Z10testKernelv,(.L_x_2 - _Z10testKernelv)
        .other          _Z10testKernelv,@"STO_CUDA_ENTRY STV_DEFAULT"
_Z10testKernelv:
.text._Z10testKernelv:
[----:B------:R-:W0:Y:S01]  /*0000*/  LDC R1, c[0x0][0x37c] ;  /* 0x0000df00ff017b82 */ /* 0x000e220000000800 */
[----:B------:R-:W-:Y:S01]  /*0010*/  MOV R0, 0x0 ;  /* 0x0000000000007802 */ /* 0x000fe20000000f00 */
[----:B------:R-:W1:Y:S01]  /*0020*/  LDCU.64 UR4, c[0x4][0x8] ;  /* 0x01000100ff0477ac */ /* 0x000e620008000a00 */
[----:B------:R-:W-:-:S05]  /*0030*/  CS2R R6, SRZ ;  /* 0x0000000000067805 */ /* 0x000fca000001ff00 */
[----:B------:R2:W3:Y:S01]  /*0040*/  LDC.64 R2, c[0x4][R0] ;  /* 0x0100000000027b82 */ /* 0x0004e20000000a00 */
[----:B-1----:R-:W-:Y:S02]  /*0050*/  IMAD.U32 R4, RZ, RZ, UR4 ;  /* 0x00000004ff047e24 */ /* 0x002fe4000f8e00ff */
[----:B--2---:R-:W-:-:S07]  /*0060*/  IMAD.U32 R5, RZ, RZ, UR5 ;  /* 0x00000005ff057e24 */ /* 0x004fce000f8e00ff */
[----:B------:R-:W-:-:S07]  /*0070*/  LEPC R20, `(.L_x_0) ;  /* 0x000000001014794e */ /* 0x000fce0000000000 */
[----:B0--3--:R-:W-:Y:S05]  /*0080*/  CALL.ABS.NOINC R2 ;  /* 0x0000000002007343 */ /* 0x009fea0003c00000 */
.L_x_0:
[----:B------:R-:W-:Y:S05]  /*0090*/  EXIT ;  /* 0x000000000000794d */ /* 0x000fea0003800000 */
.L_x_1:
[----:B------:R-:W-:-:S00]  /*00a0*/  BRA `(.L_x_1) ;  /* 0xfffffffc00fc7947 */ /* 0x000fc0000383ffff */
[----:B------:R-:W-:-:S00]  /*00b0*/  NOP ;  /* 0x0000000000007918 */ /* 0x000fc00000000000 */
        /* <DEDUP_REMOVED lines=12> */
.L_x_2:


//--------------------- .nv.global.init           --------------------------
	.section	.nv.global.init,"aw",@progbits
.nv.global.init:
	.type		$str,@object
	.size		$str,(.L_0 - $str)
$str:
        /*0000*/ 	.byte	0x4e, 0x61, 0x62, 0x65, 0x72, 0x20, 0x4d, 0x69, 0x6c, 0x6c, 0x65, 0x74, 0x21, 0x21, 0x0a, 0x00
.L_0:


//--------------------- .nv.shared.reserved.0     --------------------------
	.section	.nv.shared.reserved.0,"aw",@nobits
	.weak		__nv_reservedSMEM_offset_0_alias
	.size		__nv_reservedSMEM_offset_0_alias, 0, 64
	.other		__nv_reservedSMEM_offset_0_alias,@"STO_CUDA_RESERVED_SHARED STV_DEFAULT"
__nv_reservedSMEM_offset_0_alias:
	.zero		0
	.zero		64


//--------------------- .nv.constant0._Z10testKernelv --------------------------
	.section	.nv.constant0._Z10testKernelv,"a",@progbits
	.sectionflags	@""
	.align	4
.nv.constant0._Z10testKernelv:
	.zero		896


//--------------------- SYMBOLS --------------------------

	.type		.nv.reservedSmem.offset0,@object
	.size		.nv.reservedSmem.offset0,0x4
	.type		vprintf,@function
